	.headerflags	@"EF_CUDA_TEXMODE_UNIFIED EF_CUDA_64BIT_ADDRESS EF_CUDA_ACCELERATORS EF_CUDA_SM90 EF_CUDA_VIRTUAL_SM(EF_CUDA_SM90)"
	.elftype	@"ET_EXEC"


//--------------------- .nv.info                  --------------------------
	.section	.nv.info,"",@"SHT_CUDA_INFO"
	.align	4


	//----- nvinfo : EIATTR_REGCOUNT
	.align		4
        /*0000*/ 	.byte	0x04, 0x2f
        /*0002*/ 	.short	(.L_1 - .L_0)
	.align		4
.L_0:
        /*0004*/ 	.word	index@(triton_poi_fused_convolution_hardtanh_backward_2)
        /*0008*/ 	.word	0x0000000e


	//----- nvinfo : EIATTR_MIN_STACK_SIZE
	.align		4
.L_1:
        /*000c*/ 	.byte	0x04, 0x12
        /*000e*/ 	.short	(.L_3 - .L_2)
	.align		4
.L_2:
        /*0010*/ 	.word	index@(triton_poi_fused_convolution_hardtanh_backward_2)
        /*0014*/ 	.word	0x00000000


	//----- nvinfo : EIATTR_FRAME_SIZE
	.align		4
.L_3:
        /*0018*/ 	.byte	0x04, 0x11
        /*001a*/ 	.short	(.L_5 - .L_4)
	.align		4
.L_4:
        /*001c*/ 	.word	index@(triton_poi_fused_convolution_hardtanh_backward_2)
        /*0020*/ 	.word	0x00000000


	//----- nvinfo : EIATTR_MIN_STACK_SIZE
	.align		4
.L_5:
        /*0024*/ 	.byte	0x04, 0x12
        /*0026*/ 	.short	(.L_7 - .L_6)
	.align		4
.L_6:
        /*0028*/ 	.word	index@(triton_poi_fused_convolution_hardtanh_backward_2)
        /*002c*/ 	.word	0x00000000
.L_7:


//--------------------- .nv.info.triton_poi_fused_convolution_hardtanh_backward_2 --------------------------
	.section	.nv.info.triton_poi_fused_convolution_hardtanh_backward_2,"",@"SHT_CUDA_INFO"
	.sectionflags	@""
	.align	4


	//----- nvinfo : EIATTR_CUDA_API_VERSION
	.align		4
        /*0000*/ 	.byte	0x04, 0x37
        /*0002*/ 	.short	(.L_9 - .L_8)
.L_8:
        /*0004*/ 	.word	0x0000007c


	//----- nvinfo : EIATTR_KPARAM_INFO
	.align		4
.L_9:
        /*0008*/ 	.byte	0x04, 0x17
        /*000a*/ 	.short	(.L_11 - .L_10)
.L_10:
        /*000c*/ 	.word	0x00000000
        /*0010*/ 	.short	0x0003
        /*0012*/ 	.short	0x0018
        /*0014*/ 	.byte	0x00, 0xf0, 0x11, 0x00


	//----- nvinfo : EIATTR_KPARAM_INFO
	.align		4
.L_11:
        /*0018*/ 	.byte	0x04, 0x17
        /*001a*/ 	.short	(.L_13 - .L_12)
.L_12:
        /*001c*/ 	.word	0x00000000
        /*0020*/ 	.short	0x0002
        /*0022*/ 	.short	0x0010
        /*0024*/ 	.byte	0x00, 0xf4, 0x21, 0x00


	//----- nvinfo : EIATTR_KPARAM_INFO
	.align		4
.L_13:
        /*0028*/ 	.byte	0x04, 0x17
        /*002a*/ 	.short	(.L_15 - .L_14)
.L_14:
        /*002c*/ 	.word	0x00000000
        /*0030*/ 	.short	0x0001
        /*0032*/ 	.short	0x0008
        /*0034*/ 	.byte	0x00, 0xf4, 0x21, 0x00


	//----- nvinfo : EIATTR_KPARAM_INFO
	.align		4
.L_15:
        /*0038*/ 	.byte	0x04, 0x17
        /*003a*/ 	.short	(.L_17 - .L_16)
.L_16:
        /*003c*/ 	.word	0x00000000
        /*0040*/ 	.short	0x0000
        /*0042*/ 	.short	0x0000
        /*0044*/ 	.byte	0x00, 0xf4, 0x21, 0x00


	//----- nvinfo : EIATTR_SPARSE_MMA_MASK
	.align		4
.L_17:
        /*0048*/ 	.byte	0x03, 0x50
        /*004a*/ 	.short	0x0000


	//----- nvinfo : EIATTR_MAXREG_COUNT
	.align		4
        /*004c*/ 	.byte	0x03, 0x1b
        /*004e*/ 	.short	0x00ff


	//----- nvinfo : EIATTR_EXIT_INSTR_OFFSETS
	.align		4
        /*0050*/ 	.byte	0x04, 0x1c
        /*0052*/ 	.short	(.L_19 - .L_18)


	//   ....[0]....
.L_18:
        /*0054*/ 	.word	0x00000250


	//   ....[1]....
        /*0058*/ 	.word	0x00000270


	//----- nvinfo : EIATTR_REQNTID
	.align		4
.L_19:
        /*005c*/ 	.byte	0x04, 0x10
        /*005e*/ 	.short	(.L_21 - .L_20)
.L_20:
        /*0060*/ 	.word	0x00000080
        /*0064*/ 	.word	0x00000001
        /*0068*/ 	.word	0x00000001


	//----- nvinfo : EIATTR_CBANK_PARAM_SIZE
	.align		4
.L_21:
        /*006c*/ 	.byte	0x03, 0x19
        /*006e*/ 	.short	0x001c


	//----- nvinfo : EIATTR_PARAM_CBANK
	.align		4
        /*0070*/ 	.byte	0x04, 0x0a
        /*0072*/ 	.short	(.L_23 - .L_22)
	.align		4
.L_22:
        /*0074*/ 	.word	index@(.nv.constant0.triton_poi_fused_convolution_hardtanh_backward_2)
        /*0078*/ 	.short	0x0210
        /*007a*/ 	.short	0x001c


	//----- nvinfo : EIATTR_SW_WAR
	.align		4
.L_23:
        /*007c*/ 	.byte	0x04, 0x36
        /*007e*/ 	.short	(.L_25 - .L_24)
.L_24:
        /*0080*/ 	.word	0x00000008
.L_25:


//--------------------- .nv.callgraph             --------------------------
	.section	.nv.callgraph,"",@"SHT_CUDA_CALLGRAPH"
	.align	4
	.sectionentsize	8
	.align		4
        /*0000*/ 	.word	0x00000000
	.align		4
        /*0004*/ 	.word	0xffffffff
	.align		4
        /*0008*/ 	.word	0x00000000
	.align		4
        /*000c*/ 	.word	0xfffffffe
	.align		4
        /*0010*/ 	.word	0x00000000
	.align		4
        /*0014*/ 	.word	0xfffffffd
	.align		4
        /*0018*/ 	.word	0x00000000
	.align		4
        /*001c*/ 	.word	0xfffffffc


//--------------------- .text.triton_poi_fused_convolution_hardtanh_backward_2 --------------------------
	.section	.text.triton_poi_fused_convolution_hardtanh_backward_2,"ax",@progbits
	.align	128
        .global         triton_poi_fused_convolution_hardtanh_backward_2
        .type           triton_poi_fused_convolution_hardtanh_backward_2,@function
        .size           triton_poi_fused_convolution_hardtanh_backward_2,(.L_x_1 - triton_poi_fused_convolution_hardtanh_backward_2)
        .other          triton_poi_fused_convolution_hardtanh_backward_2,@"STO_CUDA_ENTRY STV_DEFAULT"
triton_poi_fused_convolution_hardtanh_backward_2:
.text.triton_poi_fused_convolution_hardtanh_backward_2:
[----:B------:R-:W0:Y:S02]  /*0000*/  LDC R1, c[0x0][0x28] ;  /* 0x00000a00ff017b82 */ /* 0x000e240000000800 */
[----:B------:R-:W1:Y:S01]  /*0010*/  S2R R0, SR_TID.X ;  /* 0x0000000000007919 */ /* 0x000e620000002100 */
[----:B------:R-:W2:Y:S01]  /*0020*/  LDC.64 R4, c[0x0][0x218] ;  /* 0x00008600ff047b82 */ /* 0x000ea20000000a00 */
[----:B------:R-:W-:Y:S01]  /*0030*/  IMAD.MOV.U32 R11, RZ, RZ, RZ ;  /* 0x000000ffff0b7224 */ /* 0x000fe200078e00ff */
[----:B------:R-:W-:Y:S01]  /*0040*/  ULDC.64 UR4, c[0x0][0x208] ;  /* 0x0000820000047ab9 */ /* 0x000fe20000000a00 */
[----:B------:R-:W3:Y:S01]  /*0050*/  S2R R7, SR_CTAID.X ;  /* 0x0000000000077919 */ /* 0x000ee20000002500 */
[----:B------:R-:W-:Y:S01]  /*0060*/  ULDC.64 UR6, c[0x0][0x220] ;  /* 0x0000880000067ab9 */ /* 0x000fe20000000a00 */
[----:B-1----:R-:W-:Y:S01]  /*0070*/  IMAD.SHL.U32 R0, R0, 0x2, RZ ;  /* 0x0000000200007824 */ /* 0x002fe200078e00ff */
[----:B---3--:R-:W-:-:S04]  /*0080*/  SHF.R.S32.HI R2, RZ, 0x17, R7 ;  /* 0x00000017ff027819 */ /* 0x008fc80000011407 */
[----:B------:R-:W-:Y:S02]  /*0090*/  LOP3.LUT R0, R0, 0xfe, RZ, 0xc0, !PT ;  /* 0x000000fe00007812 */ /* 0x000fe400078ec0ff */
[----:B------:R-:W-:-:S03]  /*00a0*/  SGXT R2, R2, 0x1 ;  /* 0x000000010202781a */ /* 0x000fc60000000200 */
[----:B------:R-:W-:-:S05]  /*00b0*/  IMAD R7, R7, 0x100, R0 ;  /* 0x0000010007077824 */ /* 0x000fca00078e0200 */
[----:B------:R-:W-:Y:S02]  /*00c0*/  LEA.HI R0, R2, R7, RZ, 0x4 ;  /* 0x0000000702007211 */ /* 0x000fe400078f20ff */
[----:B------:R-:W1:Y:S01]  /*00d0*/  LDC.64 R2, c[0x0][0x210] ;  /* 0x00008400ff027b82 */ /* 0x000e620000000a00 */
[----:B------:R-:W-:Y:S02]  /*00e0*/  ISETP.GE.AND P2, PT, R7, 0x100, PT ;  /* 0x000001000700780c */ /* 0x000fe40003f46270 */
[----:B------:R-:W-:-:S04]  /*00f0*/  SHF.R.S32.HI R0, RZ, 0x4, R0 ;  /* 0x00000004ff007819 */ /* 0x000fc80000011400 */
[----:B------:R-:W-:-:S04]  /*0100*/  LEA.HI R6, R0, R0, RZ, 0x2 ;  /* 0x0000000000067211 */ /* 0x000fc800078f10ff */
[----:B------:R-:W-:-:S05]  /*0110*/  LOP3.LUT R9, R6, 0xfffffffc, RZ, 0xc0, !PT ;  /* 0xfffffffc06097812 */ /* 0x000fca00078ec0ff */
[----:B------:R-:W-:Y:S02]  /*0120*/  IMAD.IADD R9, R0, 0x1, -R9 ;  /* 0x0000000100097824 */ /* 0x000fe400078e0a09 */
[----:B------:R-:W-:Y:S02]  /*0130*/  IMAD.MOV.U32 R0, RZ, RZ, RZ ;  /* 0x000000ffff007224 */ /* 0x000fe400078e00ff */
[----:B--2---:R-:W-:Y:S01]  /*0140*/  IMAD.WIDE R4, R9, 0x4, R4 ;  /* 0x0000000409047825 */ /* 0x004fe200078e0204 */
[----:B------:R-:W-:-:S03]  /*0150*/  CS2R R8, SRZ ;  /* 0x0000000000087805 */ /* 0x000fc6000001ff00 */
[----:B-1----:R-:W-:Y:S01]  /*0160*/  IMAD.WIDE R2, R7, 0x4, R2 ;  /* 0x0000000407027825 */ /* 0x002fe200078e0202 */
[----:B------:R-:W2:Y:S04]  /*0170*/  @!P2 LDG.E.EL R11, desc[UR4][R4.64] ;  /* 0x00000004040ba981 */ /* 0x000ea8000c2e1900 */
[----:B------:R-:W2:Y:S04]  /*0180*/  @!P2 LDG.E.64 R8, desc[UR4][R2.64] ;  /* 0x000000040208a981 */ /* 0x000ea8000c1e1b00 */
[----:B------:R-:W3:Y:S01]  /*0190*/  @!P2 LDG.E.EL R0, desc[UR4][R4.64] ;  /* 0x000000040400a981 */ /* 0x000ee2000c2e1900 */
[----:B------:R-:W-:-:S04]  /*01a0*/  IADD3 R6, P3, R7, UR6, RZ ;  /* 0x0000000607067c10 */ /* 0x000fc8000ff7e0ff */
[----:B------:R-:W-:Y:S01]  /*01b0*/  LEA.HI.X.SX32 R7, R7, UR7, 0x1, P3 ;  /* 0x0000000707077c11 */ /* 0x000fe200098f0eff */
[----:B--2---:R-:W-:Y:S01]  /*01c0*/  FADD R8, R11, R8 ;  /* 0x000000080b087221 */ /* 0x004fe20000000000 */
[----:B---3--:R-:W-:-:S04]  /*01d0*/  FADD R0, R0, R9 ;  /* 0x0000000900007221 */ /* 0x008fc80000000000 */
[----:B------:R-:W-:Y:S02]  /*01e0*/  FSETP.GE.AND P0, PT, R8, 6, PT ;  /* 0x40c000000800780b */ /* 0x000fe40003f06000 */
[----:B------:R-:W-:Y:S02]  /*01f0*/  FSETP.GE.AND P1, PT, R0, 6, PT ;  /* 0x40c000000000780b */ /* 0x000fe40003f26000 */
[----:B------:R-:W-:Y:S02]  /*0200*/  FSETP.LE.OR P0, PT, R8, RZ, P0 ;  /* 0x000000ff0800720b */ /* 0x000fe40000703400 */
[----:B------:R-:W-:Y:S02]  /*0210*/  FSETP.LE.OR P1, PT, R0, RZ, P1 ;  /* 0x000000ff0000720b */ /* 0x000fe40000f23400 */
[----:B------:R-:W-:Y:S02]  /*0220*/  SEL R0, RZ, 0x1, !P0 ;  /* 0x00000001ff007807 */ /* 0x000fe40004000000 */
[----:B------:R-:W-:-:S05]  /*0230*/  SEL R3, RZ, 0x100, !P1 ;  /* 0x00000100ff037807 */ /* 0x000fca0004800000 */
[----:B------:R-:W-:Y:S01]  /*0240*/  IMAD.IADD R3, R0, 0x1, R3 ;  /* 0x0000000100037824 */ /* 0x000fe200078e0203 */
[----:B------:R-:W-:Y:S06]  /*0250*/  @P2 EXIT ;  /* 0x000000000000294d */ /* 0x000fec0003800000 */
[----:B------:R-:W-:Y:S01]  /*0260*/  STG.E.U16 desc[UR4][R6.64], R3 ;  /* 0x0000000306007986 */ /* 0x000fe2000c101504 */
[----:B------:R-:W-:Y:S05]  /*0270*/  EXIT ;  /* 0x000000000000794d */ /* 0x000fea0003800000 */
.L_x_0:
[----:B------:R-:W-:-:S00]  /*0280*/  BRA `(.L_x_0) ;  /* 0xfffffffc00fc7947 */ /* 0x000fc0000383ffff */
[----:B------:R-:W-:-:S00]  /*0290*/  NOP ;  /* 0x0000000000007918 */ /* 0x000fc00000000000 */
        /* <DEDUP_REMOVED lines=14> */
.L_x_1:


//--------------------- .nv.constant0.triton_poi_fused_convolution_hardtanh_backward_2 --------------------------
	.section	.nv.constant0.triton_poi_fused_convolution_hardtanh_backward_2,"a",@progbits
	.sectionflags	@""
	.align	4
.nv.constant0.triton_poi_fused_convolution_hardtanh_backward_2:
	.zero		556
